//
// Generated by NVIDIA NVVM Compiler
//
// Compiler Build ID: CL-36424714
// Cuda compilation tools, release 13.0, V13.0.88
// Based on NVVM 20.0.0
//

.version 9.0
.target sm_100
.address_size 64

	// .globl	_Z7abT_gpuPKfS0_Pfiii

.visible .entry _Z7abT_gpuPKfS0_Pfiii(
	.param .u64 .ptr .align 1 _Z7abT_gpuPKfS0_Pfiii_param_0,
	.param .u64 .ptr .align 1 _Z7abT_gpuPKfS0_Pfiii_param_1,
	.param .u64 .ptr .align 1 _Z7abT_gpuPKfS0_Pfiii_param_2,
	.param .u32 _Z7abT_gpuPKfS0_Pfiii_param_3,
	.param .u32 _Z7abT_gpuPKfS0_Pfiii_param_4,
	.param .u32 _Z7abT_gpuPKfS0_Pfiii_param_5
)
{
	.reg .pred 	%p<25>;
	.reg .b32 	%r<77>;
	.reg .b32 	%f<114>;
	.reg .b64 	%rd<76>;

	ld.param.u64 	%rd14, [_Z7abT_gpuPKfS0_Pfiii_param_0];
	ld.param.u64 	%rd15, [_Z7abT_gpuPKfS0_Pfiii_param_1];
	ld.param.u64 	%rd16, [_Z7abT_gpuPKfS0_Pfiii_param_2];
	ld.param.u32 	%r34, [_Z7abT_gpuPKfS0_Pfiii_param_3];
	ld.param.u32 	%r35, [_Z7abT_gpuPKfS0_Pfiii_param_4];
	ld.param.u32 	%r36, [_Z7abT_gpuPKfS0_Pfiii_param_5];
	cvta.to.global.u64 	%rd1, %rd15;
	cvta.to.global.u64 	%rd2, %rd14;
	cvta.to.global.u64 	%rd3, %rd16;
	min.s32 	%r37, %r34, %r35;
	setp.gt.s32 	%p1, %r37, 0;
	setp.lt.s32 	%p2, %r37, 1;
	@%p2 bra 	$L__BB0_14;
	and.b32  	%r1, %r35, 7;
	add.s32 	%r2, %r1, -1;
	and.b32  	%r3, %r35, 3;
	and.b32  	%r4, %r35, 2147483640;
	and.b32  	%r5, %r35, 1;
	mov.b32 	%r66, 0;
$L__BB0_2:
	setp.lt.u32 	%p3, %r35, 8;
	mul.lo.s32 	%r7, %r66, %r35;
	mov.b32 	%r69, 0;
	@%p3 bra 	$L__BB0_5;
	mov.b32 	%r67, 0;
$L__BB0_4:
	.pragma "nounroll";
	add.s32 	%r41, %r67, %r7;
	mul.wide.u32 	%rd17, %r41, 4;
	add.s64 	%rd18, %rd3, %rd17;
	mov.b32 	%r42, 0;
	st.global.u32 	[%rd18], %r42;
	st.global.u32 	[%rd18+4], %r42;
	st.global.u32 	[%rd18+8], %r42;
	st.global.u32 	[%rd18+12], %r42;
	st.global.u32 	[%rd18+16], %r42;
	st.global.u32 	[%rd18+20], %r42;
	st.global.u32 	[%rd18+24], %r42;
	st.global.u32 	[%rd18+28], %r42;
	add.s32 	%r67, %r67, 8;
	setp.eq.s32 	%p4, %r67, %r4;
	mov.u32 	%r69, %r4;
	@%p4 bra 	$L__BB0_5;
	bra.uni 	$L__BB0_4;
$L__BB0_5:
	setp.eq.s32 	%p5, %r1, 0;
	@%p5 bra 	$L__BB0_13;
	setp.lt.u32 	%p6, %r2, 3;
	@%p6 bra 	$L__BB0_8;
	add.s32 	%r43, %r69, %r7;
	mul.wide.u32 	%rd19, %r43, 4;
	add.s64 	%rd20, %rd3, %rd19;
	mov.b32 	%r44, 0;
	st.global.u32 	[%rd20], %r44;
	cvt.u64.u32 	%rd21, %r7;
	cvt.u64.u32 	%rd22, %r69;
	add.s64 	%rd23, %rd22, %rd21;
	shl.b64 	%rd24, %rd23, 2;
	add.s64 	%rd25, %rd3, %rd24;
	st.global.u32 	[%rd25+4], %r44;
	st.global.u32 	[%rd25+8], %r44;
	st.global.u32 	[%rd25+12], %r44;
	add.s32 	%r69, %r69, 4;
$L__BB0_8:
	setp.eq.s32 	%p7, %r3, 0;
	@%p7 bra 	$L__BB0_13;
	setp.eq.s32 	%p8, %r3, 1;
	@%p8 bra 	$L__BB0_11;
	add.s32 	%r45, %r69, %r7;
	mul.wide.u32 	%rd26, %r45, 4;
	add.s64 	%rd27, %rd3, %rd26;
	mov.b32 	%r46, 0;
	st.global.u32 	[%rd27], %r46;
	cvt.u64.u32 	%rd28, %r7;
	cvt.u64.u32 	%rd29, %r69;
	add.s64 	%rd30, %rd29, %rd28;
	shl.b64 	%rd31, %rd30, 2;
	add.s64 	%rd32, %rd3, %rd31;
	st.global.u32 	[%rd32+4], %r46;
	add.s32 	%r69, %r69, 2;
$L__BB0_11:
	setp.eq.s32 	%p9, %r5, 0;
	@%p9 bra 	$L__BB0_13;
	add.s32 	%r47, %r69, %r7;
	mul.wide.u32 	%rd33, %r47, 4;
	add.s64 	%rd34, %rd3, %rd33;
	mov.b32 	%r48, 0;
	st.global.u32 	[%rd34], %r48;
$L__BB0_13:
	add.s32 	%r66, %r66, 1;
	setp.ne.s32 	%p10, %r66, %r34;
	@%p10 bra 	$L__BB0_2;
$L__BB0_14:
	setp.lt.s32 	%p11, %r36, 1;
	not.pred 	%p12, %p1;
	or.pred  	%p13, %p12, %p11;
	@%p13 bra 	$L__BB0_32;
	and.b32  	%r16, %r36, 15;
	and.b32  	%r17, %r36, 7;
	and.b32  	%r18, %r36, 2147483632;
	and.b32  	%r19, %r36, 3;
	mov.b32 	%r71, 0;
$L__BB0_16:
	mul.lo.s32 	%r21, %r71, %r35;
	mul.lo.s32 	%r51, %r71, %r36;
	cvt.u64.u32 	%rd4, %r51;
	mov.b32 	%r72, 0;
$L__BB0_17:
	setp.lt.u32 	%p14, %r36, 16;
	add.s32 	%r53, %r72, %r21;
	mul.wide.u32 	%rd35, %r53, 4;
	add.s64 	%rd5, %rd3, %rd35;
	mul.lo.s32 	%r23, %r72, %r36;
	ld.global.f32 	%f113, [%rd5];
	mov.b32 	%r75, 0;
	@%p14 bra 	$L__BB0_20;
	and.b32  	%r54, %r36, 2147483632;
	neg.s32 	%r73, %r54;
	shl.b64 	%rd36, %rd4, 2;
	add.s64 	%rd37, %rd2, %rd36;
	add.s64 	%rd75, %rd37, 32;
	mul.wide.u32 	%rd38, %r23, 4;
	add.s64 	%rd39, %rd1, %rd38;
	add.s64 	%rd74, %rd39, 32;
$L__BB0_19:
	.pragma "nounroll";
	ld.global.nc.f32 	%f17, [%rd75+-32];
	ld.global.nc.f32 	%f18, [%rd74+-32];
	fma.rn.f32 	%f19, %f17, %f18, %f113;
	ld.global.nc.f32 	%f20, [%rd75+-28];
	ld.global.nc.f32 	%f21, [%rd74+-28];
	fma.rn.f32 	%f22, %f20, %f21, %f19;
	ld.global.nc.f32 	%f23, [%rd75+-24];
	ld.global.nc.f32 	%f24, [%rd74+-24];
	fma.rn.f32 	%f25, %f23, %f24, %f22;
	ld.global.nc.f32 	%f26, [%rd75+-20];
	ld.global.nc.f32 	%f27, [%rd74+-20];
	fma.rn.f32 	%f28, %f26, %f27, %f25;
	ld.global.nc.f32 	%f29, [%rd75+-16];
	ld.global.nc.f32 	%f30, [%rd74+-16];
	fma.rn.f32 	%f31, %f29, %f30, %f28;
	ld.global.nc.f32 	%f32, [%rd75+-12];
	ld.global.nc.f32 	%f33, [%rd74+-12];
	fma.rn.f32 	%f34, %f32, %f33, %f31;
	ld.global.nc.f32 	%f35, [%rd75+-8];
	ld.global.nc.f32 	%f36, [%rd74+-8];
	fma.rn.f32 	%f37, %f35, %f36, %f34;
	ld.global.nc.f32 	%f38, [%rd75+-4];
	ld.global.nc.f32 	%f39, [%rd74+-4];
	fma.rn.f32 	%f40, %f38, %f39, %f37;
	ld.global.nc.f32 	%f41, [%rd75];
	ld.global.nc.f32 	%f42, [%rd74];
	fma.rn.f32 	%f43, %f41, %f42, %f40;
	ld.global.nc.f32 	%f44, [%rd75+4];
	ld.global.nc.f32 	%f45, [%rd74+4];
	fma.rn.f32 	%f46, %f44, %f45, %f43;
	ld.global.nc.f32 	%f47, [%rd75+8];
	ld.global.nc.f32 	%f48, [%rd74+8];
	fma.rn.f32 	%f49, %f47, %f48, %f46;
	ld.global.nc.f32 	%f50, [%rd75+12];
	ld.global.nc.f32 	%f51, [%rd74+12];
	fma.rn.f32 	%f52, %f50, %f51, %f49;
	ld.global.nc.f32 	%f53, [%rd75+16];
	ld.global.nc.f32 	%f54, [%rd74+16];
	fma.rn.f32 	%f55, %f53, %f54, %f52;
	ld.global.nc.f32 	%f56, [%rd75+20];
	ld.global.nc.f32 	%f57, [%rd74+20];
	fma.rn.f32 	%f58, %f56, %f57, %f55;
	ld.global.nc.f32 	%f59, [%rd75+24];
	ld.global.nc.f32 	%f60, [%rd74+24];
	fma.rn.f32 	%f61, %f59, %f60, %f58;
	ld.global.nc.f32 	%f62, [%rd75+28];
	ld.global.nc.f32 	%f63, [%rd74+28];
	fma.rn.f32 	%f113, %f62, %f63, %f61;
	add.s32 	%r73, %r73, 16;
	add.s64 	%rd75, %rd75, 64;
	add.s64 	%rd74, %rd74, 64;
	setp.ne.s32 	%p15, %r73, 0;
	mov.u32 	%r75, %r18;
	@%p15 bra 	$L__BB0_19;
$L__BB0_20:
	setp.eq.s32 	%p16, %r16, 0;
	@%p16 bra 	$L__BB0_30;
	add.s32 	%r55, %r16, -1;
	setp.lt.u32 	%p17, %r55, 7;
	@%p17 bra 	$L__BB0_23;
	cvt.u32.u64 	%r56, %rd4;
	add.s32 	%r57, %r75, %r56;
	mul.wide.u32 	%rd40, %r57, 4;
	add.s64 	%rd41, %rd2, %rd40;
	ld.global.nc.f32 	%f65, [%rd41];
	add.s32 	%r58, %r75, %r23;
	mul.wide.u32 	%rd42, %r58, 4;
	add.s64 	%rd43, %rd1, %rd42;
	ld.global.nc.f32 	%f66, [%rd43];
	fma.rn.f32 	%f67, %f65, %f66, %f113;
	cvt.u64.u32 	%rd44, %r75;
	add.s64 	%rd45, %rd44, %rd4;
	shl.b64 	%rd46, %rd45, 2;
	add.s64 	%rd47, %rd2, %rd46;
	ld.global.nc.f32 	%f68, [%rd47+4];
	cvt.u64.u32 	%rd48, %r23;
	add.s64 	%rd49, %rd44, %rd48;
	shl.b64 	%rd50, %rd49, 2;
	add.s64 	%rd51, %rd1, %rd50;
	ld.global.nc.f32 	%f69, [%rd51+4];
	fma.rn.f32 	%f70, %f68, %f69, %f67;
	ld.global.nc.f32 	%f71, [%rd47+8];
	ld.global.nc.f32 	%f72, [%rd51+8];
	fma.rn.f32 	%f73, %f71, %f72, %f70;
	ld.global.nc.f32 	%f74, [%rd47+12];
	ld.global.nc.f32 	%f75, [%rd51+12];
	fma.rn.f32 	%f76, %f74, %f75, %f73;
	ld.global.nc.f32 	%f77, [%rd47+16];
	ld.global.nc.f32 	%f78, [%rd51+16];
	fma.rn.f32 	%f79, %f77, %f78, %f76;
	ld.global.nc.f32 	%f80, [%rd47+20];
	ld.global.nc.f32 	%f81, [%rd51+20];
	fma.rn.f32 	%f82, %f80, %f81, %f79;
	ld.global.nc.f32 	%f83, [%rd47+24];
	ld.global.nc.f32 	%f84, [%rd51+24];
	fma.rn.f32 	%f85, %f83, %f84, %f82;
	ld.global.nc.f32 	%f86, [%rd47+28];
	ld.global.nc.f32 	%f87, [%rd51+28];
	fma.rn.f32 	%f113, %f86, %f87, %f85;
	add.s32 	%r75, %r75, 8;
$L__BB0_23:
	setp.eq.s32 	%p18, %r17, 0;
	@%p18 bra 	$L__BB0_30;
	add.s32 	%r59, %r17, -1;
	setp.lt.u32 	%p19, %r59, 3;
	@%p19 bra 	$L__BB0_26;
	cvt.u32.u64 	%r60, %rd4;
	add.s32 	%r61, %r75, %r60;
	mul.wide.u32 	%rd52, %r61, 4;
	add.s64 	%rd53, %rd2, %rd52;
	ld.global.nc.f32 	%f89, [%rd53];
	add.s32 	%r62, %r75, %r23;
	mul.wide.u32 	%rd54, %r62, 4;
	add.s64 	%rd55, %rd1, %rd54;
	ld.global.nc.f32 	%f90, [%rd55];
	fma.rn.f32 	%f91, %f89, %f90, %f113;
	cvt.u64.u32 	%rd56, %r75;
	add.s64 	%rd57, %rd56, %rd4;
	shl.b64 	%rd58, %rd57, 2;
	add.s64 	%rd59, %rd2, %rd58;
	ld.global.nc.f32 	%f92, [%rd59+4];
	cvt.u64.u32 	%rd60, %r23;
	add.s64 	%rd61, %rd56, %rd60;
	shl.b64 	%rd62, %rd61, 2;
	add.s64 	%rd63, %rd1, %rd62;
	ld.global.nc.f32 	%f93, [%rd63+4];
	fma.rn.f32 	%f94, %f92, %f93, %f91;
	ld.global.nc.f32 	%f95, [%rd59+8];
	ld.global.nc.f32 	%f96, [%rd63+8];
	fma.rn.f32 	%f97, %f95, %f96, %f94;
	ld.global.nc.f32 	%f98, [%rd59+12];
	ld.global.nc.f32 	%f99, [%rd63+12];
	fma.rn.f32 	%f113, %f98, %f99, %f97;
	add.s32 	%r75, %r75, 4;
$L__BB0_26:
	setp.eq.s32 	%p20, %r19, 0;
	@%p20 bra 	$L__BB0_30;
	cvt.u32.u64 	%r63, %rd4;
	setp.eq.s32 	%p21, %r19, 1;
	add.s32 	%r64, %r75, %r63;
	mul.wide.u32 	%rd64, %r64, 4;
	add.s64 	%rd65, %rd2, %rd64;
	ld.global.nc.f32 	%f100, [%rd65];
	add.s32 	%r65, %r75, %r23;
	mul.wide.u32 	%rd66, %r65, 4;
	add.s64 	%rd67, %rd1, %rd66;
	ld.global.nc.f32 	%f101, [%rd67];
	fma.rn.f32 	%f113, %f100, %f101, %f113;
	@%p21 bra 	$L__BB0_30;
	setp.eq.s32 	%p22, %r19, 2;
	cvt.u64.u32 	%rd68, %r75;
	add.s64 	%rd69, %rd68, %rd4;
	shl.b64 	%rd70, %rd69, 2;
	add.s64 	%rd12, %rd2, %rd70;
	ld.global.nc.f32 	%f102, [%rd12+4];
	cvt.u64.u32 	%rd71, %r23;
	add.s64 	%rd72, %rd68, %rd71;
	shl.b64 	%rd73, %rd72, 2;
	add.s64 	%rd13, %rd1, %rd73;
	ld.global.nc.f32 	%f103, [%rd13+4];
	fma.rn.f32 	%f113, %f102, %f103, %f113;
	@%p22 bra 	$L__BB0_30;
	ld.global.nc.f32 	%f104, [%rd12+8];
	ld.global.nc.f32 	%f105, [%rd13+8];
	fma.rn.f32 	%f113, %f104, %f105, %f113;
$L__BB0_30:
	st.global.f32 	[%rd5], %f113;
	add.s32 	%r72, %r72, 1;
	setp.ne.s32 	%p23, %r72, %r35;
	@%p23 bra 	$L__BB0_17;
	add.s32 	%r71, %r71, 1;
	setp.ne.s32 	%p24, %r71, %r34;
	@%p24 bra 	$L__BB0_16;
$L__BB0_32:
	ret;

}


// ===== COMPILED SASS (sm_100) =====

	.target	sm_100

	.elftype	@"ET_EXEC"


//--------------------- .note.nv.tkinfo           --------------------------
	.section	.note.nv.tkinfo,"",@"SHT_NOTE"
	.sectionflags	@"SHF_NOTE_NV_TKINFO"
	.tkinfo
        /*0018*/ 	.word	0x00000002
        /*0030*/ 	.string	""
        /*0030*/ 	.string	"ptxas"
        /*0030*/ 	.string	"Cuda compilation tools, release 13.0, V13.0.88"
        /*0030*/ 	.string	"Build cuda_13.0.r13.0/compiler.36424714_0"
        /*0030*/ 	.string	"-arch sm_100 -m 64 "



//--------------------- .note.nv.cuinfo           --------------------------
	.section	.note.nv.cuinfo,"",@"SHT_NOTE"
	.sectionflags	@"SHF_NOTE_NV_CUINFO"
        /*0018*/ 	.short	0x0002
        /*001a*/ 	.short	0x0064
        /*001c*/ 	.short	0x0082
	.zero		2


//--------------------- .nv.info                  --------------------------
	.section	.nv.info,"",@"SHT_CUDA_INFO"
	.align	4


	//----- nvinfo : EIATTR_REGCOUNT
	.align		4
        /*0000*/ 	.byte	0x04, 0x2f
        /*0002*/ 	.short	(.L_1 - .L_0)
	.align		4
.L_0:
        /*0004*/ 	.word	index@(_Z7abT_gpuPKfS0_Pfiii)
        /*0008*/ 	.word	0x00000020


	//----- nvinfo : EIATTR_FRAME_SIZE
	.align		4
.L_1:
        /*000c*/ 	.byte	0x04, 0x11
        /*000e*/ 	.short	(.L_3 - .L_2)
	.align		4
.L_2:
        /*0010*/ 	.word	index@(_Z7abT_gpuPKfS0_Pfiii)
        /*0014*/ 	.word	0x00000000


	//----- nvinfo : EIATTR_MIN_STACK_SIZE
	.align		4
.L_3:
        /*0018*/ 	.byte	0x04, 0x12
        /*001a*/ 	.short	(.L_5 - .L_4)
	.align		4
.L_4:
        /*001c*/ 	.word	index@(_Z7abT_gpuPKfS0_Pfiii)
        /*0020*/ 	.word	0x00000000
.L_5:


//--------------------- .nv.compat                --------------------------
	.section	.nv.compat,"",@"SHT_CUDA_COMPAT_INFO"
	.align	4
        /*0000*/ 	.byte	0x02, 0x09, 0x00, 0x00, 0x02, 0x02, 0x01, 0x00, 0x02, 0x05, 0x05, 0x00, 0x03, 0x07, 0x01, 0x01
        /*0010*/ 	.byte	0x02, 0x03, 0x00, 0x00, 0x02, 0x06, 0x01, 0x00, 0x04, 0x0b, 0x08, 0x00, 0x09, 0x00, 0x00, 0x00
        /*0020*/ 	.byte	0x00, 0x00, 0x00, 0x00


//--------------------- .nv.info._Z7abT_gpuPKfS0_Pfiii --------------------------
	.section	.nv.info._Z7abT_gpuPKfS0_Pfiii,"",@"SHT_CUDA_INFO"
	.sectionflags	@""
	.align	4


	//----- nvinfo : EIATTR_CUDA_API_VERSION
	.align		4
        /*0000*/ 	.byte	0x04, 0x37
        /*0002*/ 	.short	(.L_7 - .L_6)
.L_6:
        /*0004*/ 	.word	0x00000082


	//----- nvinfo : EIATTR_KPARAM_INFO
	.align		4
.L_7:
        /*0008*/ 	.byte	0x04, 0x17
        /*000a*/ 	.short	(.L_9 - .L_8)
.L_8:
        /*000c*/ 	.word	0x00000000
        /*0010*/ 	.short	0x0005
        /*0012*/ 	.short	0x0020
        /*0014*/ 	.byte	0x00, 0xf0, 0x11, 0x00


	//----- nvinfo : EIATTR_KPARAM_INFO
	.align		4
.L_9:
        /*0018*/ 	.byte	0x04, 0x17
        /*001a*/ 	.short	(.L_11 - .L_10)
.L_10:
        /*001c*/ 	.word	0x00000000
        /*0020*/ 	.short	0x0004
        /*0022*/ 	.short	0x001c
        /*0024*/ 	.byte	0x00, 0xf0, 0x11, 0x00


	//----- nvinfo : EIATTR_KPARAM_INFO
	.align		4
.L_11:
        /*0028*/ 	.byte	0x04, 0x17
        /*002a*/ 	.short	(.L_13 - .L_12)
.L_12:
        /*002c*/ 	.word	0x00000000
        /*0030*/ 	.short	0x0003
        /*0032*/ 	.short	0x0018
        /*0034*/ 	.byte	0x00, 0xf0, 0x11, 0x00


	//----- nvinfo : EIATTR_KPARAM_INFO
	.align		4
.L_13:
        /*0038*/ 	.byte	0x04, 0x17
        /*003a*/ 	.short	(.L_15 - .L_14)
.L_14:
        /*003c*/ 	.word	0x00000000
        /*0040*/ 	.short	0x0002
        /*0042*/ 	.short	0x0010
        /*0044*/ 	.byte	0x00, 0xf5, 0x21, 0x00


	//----- nvinfo : EIATTR_KPARAM_INFO
	.align		4
.L_15:
        /*0048*/ 	.byte	0x04, 0x17
        /*004a*/ 	.short	(.L_17 - .L_16)
.L_16:
        /*004c*/ 	.word	0x00000000
        /*0050*/ 	.short	0x0001
        /*0052*/ 	.short	0x0008
        /*0054*/ 	.byte	0x00, 0xf5, 0x21, 0x00


	//----- nvinfo : EIATTR_KPARAM_INFO
	.align		4
.L_17:
        /*0058*/ 	.byte	0x04, 0x17
        /*005a*/ 	.short	(.L_19 - .L_18)
.L_18:
        /*005c*/ 	.word	0x00000000
        /*0060*/ 	.short	0x0000
        /*0062*/ 	.short	0x0000
        /*0064*/ 	.byte	0x00, 0xf5, 0x21, 0x00


	//----- nvinfo : EIATTR_SPARSE_MMA_MASK
	.align		4
.L_19:
        /*0068*/ 	.byte	0x03, 0x50
        /*006a*/ 	.short	0x0000


	//----- nvinfo : EIATTR_MAXREG_COUNT
	.align		4
        /*006c*/ 	.byte	0x03, 0x1b
        /*006e*/ 	.short	0x00ff


	//----- nvinfo : EIATTR_MERCURY_ISA_VERSION
	.align		4
        /*0070*/ 	.byte	0x03, 0x5f
        /*0072*/ 	.short	0x0101


	//----- nvinfo : EIATTR_VRC_CTA_INIT_COUNT
	.align		4
        /*0074*/ 	.byte	0x02, 0x4a
	.zero		1
	.zero		1


	//----- nvinfo : EIATTR_EXIT_INSTR_OFFSETS
	.align		4
        /*0078*/ 	.byte	0x04, 0x1c
        /*007a*/ 	.short	(.L_21 - .L_20)


	//   ....[0]....
.L_20:
        /*007c*/ 	.word	0x000004c0


	//   ....[1]....
        /*0080*/ 	.word	0x000011a0


	//----- nvinfo : EIATTR_CBANK_PARAM_SIZE
	.align		4
.L_21:
        /*0084*/ 	.byte	0x03, 0x19
        /*0086*/ 	.short	0x0024


	//----- nvinfo : EIATTR_PARAM_CBANK
	.align		4
        /*0088*/ 	.byte	0x04, 0x0a
        /*008a*/ 	.short	(.L_23 - .L_22)
	.align		4
.L_22:
        /*008c*/ 	.word	index@(.nv.constant0._Z7abT_gpuPKfS0_Pfiii)
        /*0090*/ 	.short	0x0380
        /*0092*/ 	.short	0x0024


	//----- nvinfo : EIATTR_SW_WAR
	.align		4
.L_23:
        /*0094*/ 	.byte	0x04, 0x36
        /*0096*/ 	.short	(.L_25 - .L_24)
.L_24:
        /*0098*/ 	.word	0x00000008
.L_25:


//--------------------- .nv.callgraph             --------------------------
	.section	.nv.callgraph,"",@"SHT_CUDA_CALLGRAPH"
	.align	4
	.sectionentsize	8
	.align		4
        /*0000*/ 	.word	0x00000000
	.align		4
        /*0004*/ 	.word	0xffffffff
	.align		4
        /*0008*/ 	.word	0x00000000
	.align		4
        /*000c*/ 	.word	0xfffffffe
	.align		4
        /*0010*/ 	.word	0x00000000
	.align		4
        /*0014*/ 	.word	0xfffffffd
	.align		4
        /*0018*/ 	.word	0x00000000
	.align		4
        /*001c*/ 	.word	0xfffffffc


//--------------------- .text._Z7abT_gpuPKfS0_Pfiii --------------------------
	.section	.text._Z7abT_gpuPKfS0_Pfiii,"ax",@progbits
	.align	128
        .global         _Z7abT_gpuPKfS0_Pfiii
        .type           _Z7abT_gpuPKfS0_Pfiii,@function
        .size           _Z7abT_gpuPKfS0_Pfiii,(.L_x_15 - _Z7abT_gpuPKfS0_Pfiii)
        .other          _Z7abT_gpuPKfS0_Pfiii,@"STO_CUDA_ENTRY STV_DEFAULT"
_Z7abT_gpuPKfS0_Pfiii:
.text._Z7abT_gpuPKfS0_Pfiii:
[----:B------:R-:W-:Y:S01]  /*0000*/  LDC R1, c[0x0][0x37c] ;  /* 0x0000df00ff017b82 */ /* 0x000fe20000000800 */
[----:B------:R-:W0:Y:S01]  /*0010*/  LDCU.64 UR6, c[0x0][0x398] ;  /* 0x00007300ff0677ac */ /* 0x000e220008000a00 */
[----:B------:R-:W1:Y:S01]  /*0020*/  LDCU.64 UR12, c[0x0][0x358] ;  /* 0x00006b00ff0c77ac */ /* 0x000e620008000a00 */
[----:B0-----:R-:W-:-:S04]  /*0030*/  UISETP.LT.AND UP0, UPT, UR6, UR7, UPT ;  /* 0x000000070600728c */ /* 0x001fc8000bf01270 */
[----:B------:R-:W-:-:S04]  /*0040*/  USEL UR6, UR6, UR7, UP0 ;  /* 0x0000000706067287 */ /* 0x000fc80008000000 */
[----:B------:R-:W-:-:S09]  /*0050*/  UISETP.GE.AND UP0, UPT, UR6, 0x1, UPT ;  /* 0x000000010600788c */ /* 0x000fd2000bf06270 */
[----:B-1----:R-:W-:Y:S05]  /*0060*/  BRA.U !UP0, `(.L_x_0) ;  /* 0x0000000508087547 */ /* 0x002fea000b800000 */
[----:B------:R-:W-:Y:S02]  /*0070*/  ULOP3.LUT UR8, UR7, 0x7, URZ, 0xc0, !UPT ;  /* 0x0000000707087892 */ /* 0x000fe4000f8ec0ff */
[----:B------:R-:W-:Y:S02]  /*0080*/  ULOP3.LUT UR9, UR7, 0x3, URZ, 0xc0, !UPT ;  /* 0x0000000307097892 */ /* 0x000fe4000f8ec0ff */
[----:B------:R-:W-:Y:S02]  /*0090*/  UIADD3 UR4, UPT, UPT, UR8, -0x1, URZ ;  /* 0xffffffff08047890 */ /* 0x000fe4000fffe0ff */
[----:B------:R-:W-:Y:S02]  /*00a0*/  ULOP3.LUT UR7, UR7, 0x7ffffff8, URZ, 0xc0, !UPT ;  /* 0x7ffffff807077892 */ /* 0x000fe4000f8ec0ff */
[----:B------:R-:W-:-:S03]  /*00b0*/  UISETP.GE.U32.AND UP0, UPT, UR4, 0x3, UPT ;  /* 0x000000030400788c */ /* 0x000fc6000bf06070 */
[----:B------:R-:W-:-:S08]  /*00c0*/  UMOV UR4, URZ ;  /* 0x000000ff00047c82 */ /* 0x000fd00008000000 */
.L_x_6:
[----:B0-----:R-:W0:Y:S01]  /*00d0*/  LDC.64 R12, c[0x0][0x398] ;  /* 0x0000e600ff0c7b82 */ /* 0x001e220000000a00 */
[----:B------:R-:W-:Y:S01]  /*00e0*/  HFMA2 R9, -RZ, RZ, 0, 0 ;  /* 0x00000000ff097431 */ /* 0x000fe200000001ff */
[C---:B0-----:R-:W-:Y:S01]  /*00f0*/  ISETP.GE.U32.AND P1, PT, R13.reuse, 0x8, PT ;  /* 0x000000080d00780c */ /* 0x041fe20003f26070 */
[----:B------:R-:W-:Y:S01]  /*0100*/  IMAD R0, R13, UR4, RZ ;  /* 0x000000040d007c24 */ /* 0x000fe2000f8e02ff */
[----:B------:R-:W-:-:S06]  /*0110*/  UIADD3 UR4, UPT, UPT, UR4, 0x1, URZ ;  /* 0x0000000104047890 */ /* 0x000fcc000fffe0ff */
[----:B------:R-:W-:-:S05]  /*0120*/  ISETP.NE.AND P0, PT, R12, UR4, PT ;  /* 0x000000040c007c0c */ /* 0x000fca000bf05270 */
[----:B-12---:R-:W-:Y:S08]  /*0130*/  @!P1 BRA `(.L_x_1) ;  /* 0x0000000000409947 */ /* 0x006ff00003800000 */
[----:B------:R-:W0:Y:S01]  /*0140*/  LDC.64 R4, c[0x0][0x390] ;  /* 0x0000e400ff047b82 */ /* 0x000e220000000a00 */
[----:B------:R-:W-:-:S05]  /*0150*/  UMOV UR5, URZ ;  /* 0x000000ff00057c82 */ /* 0x000fca0008000000 */
.L_x_2:
[----:B-1----:R-:W-:Y:S01]  /*0160*/  VIADD R3, R0, UR5 ;  /* 0x0000000500037c36 */ /* 0x002fe20008000000 */
[----:B------:R-:W-:-:S03]  /*0170*/  UIADD3 UR5, UPT, UPT, UR5, 0x8, URZ ;  /* 0x0000000805057890 */ /* 0x000fc6000fffe0ff */
[----:B0-----:R-:W-:Y:S01]  /*0180*/  IMAD.WIDE.U32 R2, R3, 0x4, R4 ;  /* 0x0000000403027825 */ /* 0x001fe200078e0004 */
[----:B------:R-:W-:-:S04]  /*0190*/  UISETP.NE.AND UP1, UPT, UR5, UR7, UPT ;  /* 0x000000070500728c */ /* 0x000fc8000bf25270 */
[----:B------:R1:W-:Y:S04]  /*01a0*/  STG.E desc[UR12][R2.64], RZ ;  /* 0x000000ff02007986 */ /* 0x0003e8000c10190c */
[----:B------:R1:W-:Y:S04]  /*01b0*/  STG.E desc[UR12][R2.64+0x4], RZ ;  /* 0x000004ff02007986 */ /* 0x0003e8000c10190c */
[----:B------:R1:W-:Y:S04]  /*01c0*/  STG.E desc[UR12][R2.64+0x8], RZ ;  /* 0x000008ff02007986 */ /* 0x0003e8000c10190c */
[----:B------:R1:W-:Y:S04]  /*01d0*/  STG.E desc[UR12][R2.64+0xc], RZ ;  /* 0x00000cff02007986 */ /* 0x0003e8000c10190c */
[----:B------:R1:W-:Y:S04]  /*01e0*/  STG.E desc[UR12][R2.64+0x10], RZ ;  /* 0x000010ff02007986 */ /* 0x0003e8000c10190c */
[----:B------:R1:W-:Y:S04]  /*01f0*/  STG.E desc[UR12][R2.64+0x14], RZ ;  /* 0x000014ff02007986 */ /* 0x0003e8000c10190c */
[----:B------:R1:W-:Y:S04]  /*0200*/  STG.E desc[UR12][R2.64+0x18], RZ ;  /* 0x000018ff02007986 */ /* 0x0003e8000c10190c */
[----:B------:R1:W-:Y:S01]  /*0210*/  STG.E desc[UR12][R2.64+0x1c], RZ ;  /* 0x00001cff02007986 */ /* 0x0003e2000c10190c */
[----:B------:R-:W-:Y:S05]  /*0220*/  BRA.U UP1, `(.L_x_2) ;  /* 0xfffffffd01cc7547 */ /* 0x000fea000b83ffff */
[----:B------:R-:W-:-:S07]  /*0230*/  MOV R9, UR7 ;  /* 0x0000000700097c02 */ /* 0x000fce0008000f00 */
.L_x_1:
[----:B------:R-:W-:-:S09]  /*0240*/  UISETP.NE.AND UP1, UPT, UR8, URZ, UPT ;  /* 0x000000ff0800728c */ /* 0x000fd2000bf25270 */
[----:B------:R-:W-:Y:S05]  /*0250*/  BRA.U !UP1, `(.L_x_3) ;  /* 0x0000000109887547 */ /* 0x000fea000b800000 */
[----:B------:R-:W-:Y:S01]  /*0260*/  UISETP.NE.AND UP1, UPT, UR9, URZ, UPT ;  /* 0x000000ff0900728c */ /* 0x000fe2000bf25270 */
[----:B------:R-:W-:Y:S10]  /*0270*/  BRA.U !UP0, `(.L_x_4) ;  /* 0x0000000108347547 */ /* 0x000ff4000b800000 */
[----:B------:R-:W0:Y:S01]  /*0280*/  LDC.64 R10, c[0x0][0x390] ;  /* 0x0000e400ff0a7b82 */ /* 0x000e220000000a00 */
[C---:B------:R-:W-:Y:S01]  /*0290*/  IADD3 R6, P1, PT, R0.reuse, R9, RZ ;  /* 0x0000000900067210 */ /* 0x040fe20007f3e0ff */
[----:B------:R-:W-:Y:S02]  /*02a0*/  IMAD.IADD R5, R0, 0x1, R9 ;  /* 0x0000000100057824 */ /* 0x000fe400078e0209 */
[----:B------:R-:W-:Y:S01]  /*02b0*/  VIADD R9, R9, 0x4 ;  /* 0x0000000409097836 */ /* 0x000fe20000000000 */
[----:B------:R-:W-:-:S03]  /*02c0*/  IADD3.X R7, PT, PT, RZ, RZ, RZ, P1, !PT ;  /* 0x000000ffff077210 */ /* 0x000fc60000ffe4ff */
[----:B-1----:R-:W1:Y:S01]  /*02d0*/  LDC.64 R2, c[0x0][0x390] ;  /* 0x0000e400ff027b82 */ /* 0x002e620000000a00 */
[----:B0-----:R-:W-:Y:S01]  /*02e0*/  LEA R4, P1, R6, R10, 0x2 ;  /* 0x0000000a06047211 */ /* 0x001fe200078210ff */
[----:B-1----:R-:W-:-:S03]  /*02f0*/  IMAD.WIDE.U32 R2, R5, 0x4, R2 ;  /* 0x0000000405027825 */ /* 0x002fc600078e0002 */
[----:B------:R-:W-:Y:S02]  /*0300*/  LEA.HI.X R5, R6, R11, R7, 0x2, P1 ;  /* 0x0000000b06057211 */ /* 0x000fe400008f1407 */
[----:B------:R0:W-:Y:S04]  /*0310*/  STG.E desc[UR12][R2.64], RZ ;  /* 0x000000ff02007986 */ /* 0x0001e8000c10190c */
[----:B------:R0:W-:Y:S04]  /*0320*/  STG.E desc[UR12][R4.64+0x4], RZ ;  /* 0x000004ff04007986 */ /* 0x0001e8000c10190c */
[----:B------:R0:W-:Y:S04]  /*0330*/  STG.E desc[UR12][R4.64+0x8], RZ ;  /* 0x000008ff04007986 */ /* 0x0001e8000c10190c */
[----:B------:R0:W-:Y:S02]  /*0340*/  STG.E desc[UR12][R4.64+0xc], RZ ;  /* 0x00000cff04007986 */ /* 0x0001e4000c10190c */
.L_x_4:
[----:B------:R-:W-:Y:S05]  /*0350*/  BRA.U !UP1, `(.L_x_3) ;  /* 0x0000000109487547 */ /* 0x000fea000b800000 */
[----:B------:R-:W-:Y:S01]  /*0360*/  LOP3.LUT P1, RZ, R13, 0x1, RZ, 0xc0, !PT ;  /* 0x000000010dff7812 */ /* 0x000fe2000782c0ff */
[----:B------:R-:W-:-:S12]  /*0370*/  UISETP.NE.AND UP1, UPT, UR9, 0x1, UPT ;  /* 0x000000010900788c */ /* 0x000fd8000bf25270 */
[----:B------:R-:W2:Y:S01]  /*0380*/  @P1 LDC.64 R6, c[0x0][0x390] ;  /* 0x0000e400ff061b82 */ /* 0x000ea20000000a00 */
[----:B------:R-:W-:Y:S05]  /*0390*/  BRA.U !UP1, `(.L_x_5) ;  /* 0x00000001092c7547 */ /* 0x000fea000b800000 */
[----:B------:R-:W3:Y:S01]  /*03a0*/  LDC.64 R12, c[0x0][0x390] ;  /* 0x0000e400ff0c7b82 */ /* 0x000ee20000000a00 */
[CC--:B------:R-:W-:Y:S02]  /*03b0*/  IADD3 R8, P2, PT, R0.reuse, R9.reuse, RZ ;  /* 0x0000000900087210 */ /* 0x0c0fe40007f5e0ff */
[----:B0-----:R-:W-:Y:S02]  /*03c0*/  IADD3 R5, PT, PT, R0, R9, RZ ;  /* 0x0000000900057210 */ /* 0x001fe40007ffe0ff */
[----:B------:R-:W-:Y:S01]  /*03d0*/  IADD3 R9, PT, PT, R9, 0x2, RZ ;  /* 0x0000000209097810 */ /* 0x000fe20007ffe0ff */
[----:B------:R-:W-:Y:S02]  /*03e0*/  IMAD.X R10, RZ, RZ, RZ, P2 ;  /* 0x000000ffff0a7224 */ /* 0x000fe400010e06ff */
[----:B-1----:R-:W0:Y:S01]  /*03f0*/  LDC.64 R2, c[0x0][0x390] ;  /* 0x0000e400ff027b82 */ /* 0x002e220000000a00 */
[----:B---3--:R-:W-:Y:S01]  /*0400*/  LEA R4, P2, R8, R12, 0x2 ;  /* 0x0000000c08047211 */ /* 0x008fe200078410ff */
[----:B0-----:R-:W-:-:S03]  /*0410*/  IMAD.WIDE.U32 R2, R5, 0x4, R2 ;  /* 0x0000000405027825 */ /* 0x001fc600078e0002 */
[----:B------:R-:W-:Y:S02]  /*0420*/  LEA.HI.X R5, R8, R13, R10, 0x2, P2 ;  /* 0x0000000d08057211 */ /* 0x000fe400010f140a */
[----:B------:R3:W-:Y:S04]  /*0430*/  STG.E desc[UR12][R2.64], RZ ;  /* 0x000000ff02007986 */ /* 0x0007e8000c10190c */
[----:B------:R3:W-:Y:S03]  /*0440*/  STG.E desc[UR12][R4.64+0x4], RZ ;  /* 0x000004ff04007986 */ /* 0x0007e6000c10190c */
.L_x_5:
[----:B01-3--:R-:W-:-:S04]  /*0450*/  @P1 IMAD.IADD R3, R0, 0x1, R9 ;  /* 0x0000000100031824 */ /* 0x00bfc800078e0209 */
[----:B--2---:R-:W-:-:S05]  /*0460*/  @P1 IMAD.WIDE.U32 R2, R3, 0x4, R6 ;  /* 0x0000000403021825 */ /* 0x004fca00078e0006 */
[----:B------:R2:W-:Y:S02]  /*0470*/  @P1 STG.E desc[UR12][R2.64], RZ ;  /* 0x000000ff02001986 */ /* 0x0005e4000c10190c */
.L_x_3:
[----:B------:R-:W-:Y:S05]  /*0480*/  @P0 BRA `(.L_x_6) ;  /* 0xfffffffc00100947 */ /* 0x000fea000383ffff */
.L_x_0:
[----:B------:R-:W3:Y:S02]  /*0490*/  LDC R0, c[0x0][0x3a0] ;  /* 0x0000e800ff007b82 */ /* 0x000ee40000000800 */
[----:B---3--:R-:W-:-:S04]  /*04a0*/  ISETP.GE.AND P0, PT, R0, 0x1, PT ;  /* 0x000000010000780c */ /* 0x008fc80003f06270 */
[----:B------:R-:W-:-:S13]  /*04b0*/  ISETP.GE.OR P0, PT, RZ, UR6, !P0 ;  /* 0x00000006ff007c0c */ /* 0x000fda000c706670 */
[----:B------:R-:W-:Y:S05]  /*04c0*/  @P0 EXIT ;  /* 0x000000000000094d */ /* 0x000fea0003800000 */
[C---:B------:R-:W-:Y:S01]  /*04d0*/  LOP3.LUT R16, R0.reuse, 0xf, RZ, 0xc0, !PT ;  /* 0x0000000f00107812 */ /* 0x040fe200078ec0ff */
[----:B------:R-:W-:Y:S01]  /*04e0*/  UMOV UR4, URZ ;  /* 0x000000ff00047c82 */ /* 0x000fe20008000000 */
[C---:B------:R-:W-:Y:S02]  /*04f0*/  LOP3.LUT R17, R0.reuse, 0x7, RZ, 0xc0, !PT ;  /* 0x0000000700117812 */ /* 0x040fe400078ec0ff */
[----:B------:R-:W-:-:S07]  /*0500*/  LOP3.LUT R0, R0, 0x3, RZ, 0xc0, !PT ;  /* 0x0000000300007812 */ /* 0x000fce00078ec0ff */
.L_x_13:
[----:B---3--:R-:W3:Y:S01]  /*0510*/  LDCU UR9, c[0x0][0x3a0] ;  /* 0x00007400ff0977ac */ /* 0x008ee20008000800 */
[----:B------:R-:W-:Y:S01]  /*0520*/  HFMA2 R10, -RZ, RZ, 0, 0 ;  /* 0x00000000ff0a7431 */ /* 0x000fe200000001ff */
[----:B------:R-:W4:Y:S01]  /*0530*/  LDCU UR5, c[0x0][0x398] ;  /* 0x00007300ff0577ac */ /* 0x000f220008000800 */
[----:B------:R-:W-:Y:S01]  /*0540*/  UMOV UR8, UR4 ;  /* 0x0000000400087c82 */ /* 0x000fe20008000000 */
[----:B---3--:R-:W-:Y:S02]  /*0550*/  UIMAD UR9, UR4, UR9, URZ ;  /* 0x00000009040972a4 */ /* 0x008fe4000f8e02ff */
[----:B------:R-:W-:-:S04]  /*0560*/  UIADD3 UR4, UPT, UPT, UR4, 0x1, URZ ;  /* 0x0000000104047890 */ /* 0x000fc8000fffe0ff */
[----:B----4-:R-:W-:-:S11]  /*0570*/  UISETP.NE.AND UP0, UPT, UR4, UR5, UPT ;  /* 0x000000050400728c */ /* 0x010fd6000bf05270 */
.L_x_12:
[----:B---3--:R-:W3:Y:S01]  /*0580*/  LDC R7, c[0x0][0x39c] ;  /* 0x0000e700ff077b82 */ /* 0x008ee20000000800 */
[----:B------:R-:W4:Y:S07]  /*0590*/  LDCU UR5, c[0x0][0x3a0] ;  /* 0x00007400ff0577ac */ /* 0x000f2e0008000800 */
[----:B012---:R-:W0:Y:S01]  /*05a0*/  LDC.64 R2, c[0x0][0x390] ;  /* 0x0000e400ff027b82 */ /* 0x007e220000000a00 */
[----:B---3--:R-:W-:-:S04]  /*05b0*/  IMAD R5, R7, UR8, R10 ;  /* 0x0000000807057c24 */ /* 0x008fc8000f8e020a */
[----:B0-----:R-:W-:-:S05]  /*05c0*/  IMAD.WIDE.U32 R2, R5, 0x4, R2 ;  /* 0x0000000405027825 */ /* 0x001fca00078e0002 */
[----:B------:R0:W5:Y:S01]  /*05d0*/  LDG.E R13, desc[UR12][R2.64] ;  /* 0x0000000c020d7981 */ /* 0x000162000c1e1900 */
[----:B----4-:R-:W-:Y:S02]  /*05e0*/  UISETP.GE.U32.AND UP1, UPT, UR5, 0x10, UPT ;  /* 0x000000100500788c */ /* 0x010fe4000bf26070 */
[C---:B------:R-:W-:Y:S01]  /*05f0*/  IMAD R11, R10.reuse, UR5, RZ ;  /* 0x000000050a0b7c24 */ /* 0x040fe2000f8e02ff */
[----:B------:R-:W-:Y:S01]  /*0600*/  MOV R12, RZ ;  /* 0x000000ff000c7202 */ /* 0x000fe20000000f00 */
[----:B------:R-:W-:-:S05]  /*0610*/  VIADD R10, R10, 0x1 ;  /* 0x000000010a0a7836 */ /* 0x000fca0000000000 */
[----:B------:R-:W-:Y:S01]  /*0620*/  ISETP.NE.AND P0, PT, R10, R7, PT ;  /* 0x000000070a00720c */ /* 0x000fe20003f05270 */
[----:B0-----:R-:W-:-:S12]  /*0630*/  BRA.U !UP1, `(.L_x_7) ;  /* 0x0000000509147547 */ /* 0x001fd8000b800000 */
[----:B------:R-:W0:Y:S01]  /*0640*/  LDC.64 R4, c[0x0][0x388] ;  /* 0x0000e200ff047b82 */ /* 0x000e220000000a00 */
[----:B------:R-:W1:Y:S01]  /*0650*/  LDCU.64 UR6, c[0x0][0x380] ;  /* 0x00007000ff0677ac */ /* 0x000e620008000a00 */
[----:B------:R-:W-:-:S04]  /*0660*/  ULOP3.LUT UR5, UR5, 0x7ffffff0, URZ, 0xc0, !UPT ;  /* 0x7ffffff005057892 */ /* 0x000fc8000f8ec0ff */
[----:B------:R-:W-:Y:S02]  /*0670*/  UIADD3 UR10, UPT, UPT, -UR5, URZ, URZ ;  /* 0x000000ff050a7290 */ /* 0x000fe4000fffe1ff */
[----:B-1----:R-:W-:-:S04]  /*0680*/  ULEA UR6, UP1, UR9, UR6, 0x2 ;  /* 0x0000000609067291 */ /* 0x002fc8000f8210ff */
[----:B------:R-:W-:Y:S01]  /*0690*/  ULEA.HI.X UR7, UR9, UR7, URZ, 0x2, UP1 ;  /* 0x0000000709077291 */ /* 0x000fe200088f14ff */
[----:B0-----:R-:W-:Y:S01]  /*06a0*/  IMAD.WIDE.U32 R4, R11, 0x4, R4 ;  /* 0x000000040b047825 */ /* 0x001fe200078e0004 */
[----:B------:R-:W-:-:S04]  /*06b0*/  UIADD3 UR6, UP1, UPT, UR6, 0x20, URZ ;  /* 0x0000002006067890 */ /* 0x000fc8000ff3e0ff */
[----:B------:R-:W-:Y:S01]  /*06c0*/  UIADD3.X UR7, UPT, UPT, URZ, UR7, URZ, UP1, !UPT ;  /* 0x00000007ff077290 */ /* 0x000fe20008ffe4ff */
[----:B------:R-:W-:Y:S02]  /*06d0*/  IADD3 R4, P1, PT, R4, 0x20, RZ ;  /* 0x0000002004047810 */ /* 0x000fe40007f3e0ff */
[----:B------:R-:W-:-:S03]  /*06e0*/  MOV R6, UR6 ;  /* 0x0000000600067c02 */ /* 0x000fc60008000f00 */
[----:B------:R-:W-:Y:S02]  /*06f0*/  IMAD.X R5, RZ, RZ, R5, P1 ;  /* 0x000000ffff057224 */ /* 0x000fe400008e0605 */
[----:B------:R-:W-:-:S07]  /*0700*/  IMAD.U32 R7, RZ, RZ, UR7 ;  /* 0x00000007ff077e24 */ /* 0x000fce000f8e00ff */
.L_x_8:
[----:B------:R-:W2:Y:S04]  /*0710*/  LDG.E.CONSTANT R8, desc[UR12][R6.64+-0x20] ;  /* 0xffffe00c06087981 */ /* 0x000ea8000c1e9900 */
[----:B------:R-:W2:Y:S04]  /*0720*/  LDG.E.CONSTANT R9, desc[UR12][R4.64+-0x20] ;  /* 0xffffe00c04097981 */ /* 0x000ea8000c1e9900 */
[----:B------:R-:W3:Y:S04]  /*0730*/  LDG.E.CONSTANT R15, desc[UR12][R6.64+-0x1c] ;  /* 0xffffe40c060f7981 */ /* 0x000ee8000c1e9900 */
[----:B------:R-:W3:Y:S04]  /*0740*/  LDG.E.CONSTANT R26, desc[UR12][R4.64+-0x1c] ;  /* 0xffffe40c041a7981 */ /* 0x000ee8000c1e9900 */
[----:B------:R-:W4:Y:S04]  /*0750*/  LDG.E.CONSTANT R20, desc[UR12][R6.64+-0x18] ;  /* 0xffffe80c06147981 */ /* 0x000f28000c1e9900 */
[----:B------:R-:W4:Y:S04]  /*0760*/  LDG.E.CONSTANT R21, desc[UR12][R4.64+-0x18] ;  /* 0xffffe80c04157981 */ /* 0x000f28000c1e9900 */
[----:B------:R-:W4:Y:S04]  /*0770*/  LDG.E.CONSTANT R24, desc[UR12][R6.64+-0x14] ;  /* 0xffffec0c06187981 */ /* 0x000f28000c1e9900 */
[----:B------:R-:W4:Y:S04]  /*0780*/  LDG.E.CONSTANT R25, desc[UR12][R4.64+-0x14] ;  /* 0xffffec0c04197981 */ /* 0x000f28000c1e9900 */
[----:B------:R-:W4:Y:S04]  /*0790*/  LDG.E.CONSTANT R22, desc[UR12][R6.64+-0x10] ;  /* 0xfffff00c06167981 */ /* 0x000f28000c1e9900 */
[----:B------:R-:W4:Y:S04]  /*07a0*/  LDG.E.CONSTANT R23, desc[UR12][R4.64+-0x10] ;  /* 0xfffff00c04177981 */ /* 0x000f28000c1e9900 */
[----:B------:R-:W4:Y:S04]  /*07b0*/  LDG.E.CONSTANT R18, desc[UR12][R6.64+-0xc] ;  /* 0xfffff40c06127981 */ /* 0x000f28000c1e9900 */
[----:B------:R-:W4:Y:S04]  /*07c0*/  LDG.E.CONSTANT R19, desc[UR12][R4.64+-0xc] ;  /* 0xfffff40c04137981 */ /* 0x000f28000c1e9900 */
[----:B------:R-:W4:Y:S01]  /*07d0*/  LDG.E.CONSTANT R12, desc[UR12][R6.64+-0x4] ;  /* 0xfffffc0c060c7981 */ /* 0x000f22000c1e9900 */
[----:B--2--5:R-:W-:-:S03]  /*07e0*/  FFMA R14, R8, R9, R13 ;  /* 0x00000009080e7223 */ /* 0x024fc6000000000d */
[----:B------:R-:W2:Y:S04]  /*07f0*/  LDG.E.CONSTANT R8, desc[UR12][R6.64+-0x8] ;  /* 0xfffff80c06087981 */ /* 0x000ea8000c1e9900 */
[----:B------:R-:W2:Y:S04]  /*0800*/  LDG.E.CONSTANT R9, desc[UR12][R4.64+-0x8] ;  /* 0xfffff80c04097981 */ /* 0x000ea8000c1e9900 */
[----:B------:R-:W2:Y:S01]  /*0810*/  LDG.E.CONSTANT R13, desc[UR12][R4.64+-0x4] ;  /* 0xfffffc0c040d7981 */ /* 0x000ea2000c1e9900 */
[----:B---3--:R-:W-:-:S03]  /*0820*/  FFMA R27, R15, R26, R14 ;  /* 0x0000001a0f1b7223 */ /* 0x008fc6000000000e */
[----:B------:R-:W3:Y:S04]  /*0830*/  LDG.E.CONSTANT R14, desc[UR12][R6.64] ;  /* 0x0000000c060e7981 */ /* 0x000ee8000c1e9900 */
[----:B------:R-:W3:Y:S01]  /*0840*/  LDG.E.CONSTANT R15, desc[UR12][R4.64] ;  /* 0x0000000c040f7981 */ /* 0x000ee2000c1e9900 */
[----:B----4-:R-:W-:-:S03]  /*0850*/  FFMA R21, R20, R21, R27 ;  /* 0x0000001514157223 */ /* 0x010fc6000000001b */
[----:B------:R-:W4:Y:S01]  /*0860*/  LDG.E.CONSTANT R20, desc[UR12][R4.64+0x4] ;  /* 0x0000040c04147981 */ /* 0x000f22000c1e9900 */
[----:B------:R-:W-:-:S03]  /*0870*/  FFMA R25, R24, R25, R21 ;  /* 0x0000001918197223 */ /* 0x000fc60000000015 */
[----:B------:R-:W4:Y:S04]  /*0880*/  LDG.E.CONSTANT R21, desc[UR12][R6.64+0x4] ;  /* 0x0000040c06157981 */ /* 0x000f28000c1e9900 */
[----:B------:R-:W4:Y:S01]  /*0890*/  LDG.E.CONSTANT R24, desc[UR12][R6.64+0x14] ;  /* 0x0000140c06187981 */ /* 0x000f22000c1e9900 */
[----:B------:R-:W-:-:S03]  /*08a0*/  FFMA R25, R22, R23, R25 ;  /* 0x0000001716197223 */ /* 0x000fc60000000019 */
[----:B------:R-:W4:Y:S04]  /*08b0*/  LDG.E.CONSTANT R22, desc[UR12][R6.64+0x8] ;  /* 0x0000080c06167981 */ /* 0x000f28000c1e9900 */
[----:B------:R-:W4:Y:S01]  /*08c0*/  LDG.E.CONSTANT R23, desc[UR12][R4.64+0x8] ;  /* 0x0000080c04177981 */ /* 0x000f22000c1e9900 */
[----:B------:R-:W-:-:S03]  /*08d0*/  FFMA R25, R18, R19, R25 ;  /* 0x0000001312197223 */ /* 0x000fc60000000019 */
[----:B------:R-:W4:Y:S04]  /*08e0*/  LDG.E.CONSTANT R18, desc[UR12][R6.64+0xc] ;  /* 0x00000c0c06127981 */ /* 0x000f28000c1e9900 */
[----:B------:R-:W4:Y:S01]  /*08f0*/  LDG.E.CONSTANT R19, desc[UR12][R4.64+0xc] ;  /* 0x00000c0c04137981 */ /* 0x000f22000c1e9900 */
[----:B--2---:R-:W-:-:S03]  /*0900*/  FFMA R25, R8, R9, R25 ;  /* 0x0000000908197223 */ /* 0x004fc60000000019 */
[----:B------:R-:W2:Y:S04]  /*0910*/  LDG.E.CONSTANT R8, desc[UR12][R6.64+0x10] ;  /* 0x0000100c06087981 */ /* 0x000ea8000c1e9900 */
[----:B------:R-:W2:Y:S01]  /*0920*/  LDG.E.CONSTANT R9, desc[UR12][R4.64+0x10] ;  /* 0x0000100c04097981 */ /* 0x000ea2000c1e9900 */
[----:B------:R-:W-:-:S03]  /*0930*/  FFMA R27, R12, R13, R25 ;  /* 0x0000000d0c1b7223 */ /* 0x000fc60000000019 */
[----:B------:R-:W2:Y:S04]  /*0940*/  LDG.E.CONSTANT R25, desc[UR12][R4.64+0x14] ;  /* 0x0000140c04197981 */ /* 0x000ea8000c1e9900 */
[----:B------:R-:W2:Y:S01]  /*0950*/  LDG.E.CONSTANT R12, desc[UR12][R6.64+0x18] ;  /* 0x0000180c060c7981 */ /* 0x000ea2000c1e9900 */
[----:B---3--:R-:W-:-:S03]  /*0960*/  FFMA R26, R14, R15, R27 ;  /* 0x0000000f0e1a7223 */ /* 0x008fc6000000001b */
[----:B------:R-:W3:Y:S04]  /*0970*/  LDG.E.CONSTANT R13, desc[UR12][R4.64+0x18] ;  /* 0x0000180c040d7981 */ /* 0x000ee8000c1e9900 */
[----:B------:R-:W3:Y:S04]  /*0980*/  LDG.E.CONSTANT R14, desc[UR12][R6.64+0x1c] ;  /* 0x00001c0c060e7981 */ /* 0x000ee8000c1e9900 */
[----:B------:R0:W3:Y:S01]  /*0990*/  LDG.E.CONSTANT R15, desc[UR12][R4.64+0x1c] ;  /* 0x00001c0c040f7981 */ /* 0x0000e2000c1e9900 */
[----:B----4-:R-:W-:-:S04]  /*09a0*/  FFMA R21, R21, R20, R26 ;  /* 0x0000001415157223 */ /* 0x010fc8000000001a */
[----:B------:R-:W-:Y:S01]  /*09b0*/  FFMA R21, R22, R23, R21 ;  /* 0x0000001716157223 */ /* 0x000fe20000000015 */
[----:B------:R-:W-:-:S03]  /*09c0*/  UIADD3 UR10, UPT, UPT, UR10, 0x10, URZ ;  /* 0x000000100a0a7890 */ /* 0x000fc6000fffe0ff */
[----:B------:R-:W-:Y:S01]  /*09d0*/  FFMA R19, R18, R19, R21 ;  /* 0x0000001312137223 */ /* 0x000fe20000000015 */
[----:B------:R-:W-:Y:S01]  /*09e0*/  UISETP.NE.AND UP1, UPT, UR10, URZ, UPT ;  /* 0x000000ff0a00728c */ /* 0x000fe2000bf25270 */
[----:B0-----:R-:W-:Y:S02]  /*09f0*/  IADD3 R4, P2, PT, R4, 0x40, RZ ;  /* 0x0000004004047810 */ /* 0x001fe40007f5e0ff */
[----:B------:R-:W-:-:S03]  /*0a00*/  IADD3 R6, P1, PT, R6, 0x40, RZ ;  /* 0x0000004006067810 */ /* 0x000fc60007f3e0ff */
[----:B------:R-:W-:Y:S01]  /*0a10*/  IMAD.X R5, RZ, RZ, R5, P2 ;  /* 0x000000ffff057224 */ /* 0x000fe200010e0605 */
[----:B------:R-:W-:Y:S01]  /*0a20*/  IADD3.X R7, PT, PT, RZ, R7, RZ, P1, !PT ;  /* 0x00000007ff077210 */ /* 0x000fe20000ffe4ff */
[----:B--2---:R-:W-:-:S04]  /*0a30*/  FFMA R9, R8, R9, R19 ;  /* 0x0000000908097223 */ /* 0x004fc80000000013 */
[----:B------:R-:W-:-:S04]  /*0a40*/  FFMA R9, R24, R25, R9 ;  /* 0x0000001918097223 */ /* 0x000fc80000000009 */
[----:B---3--:R-:W-:-:S04]  /*0a50*/  FFMA R13, R12, R13, R9 ;  /* 0x0000000d0c0d7223 */ /* 0x008fc80000000009 */
[----:B------:R-:W-:Y:S01]  /*0a60*/  FFMA R13, R14, R15, R13 ;  /* 0x0000000f0e0d7223 */ /* 0x000fe2000000000d */
[----:B------:R-:W-:Y:S06]  /*0a70*/  BRA.U UP1, `(.L_x_8) ;  /* 0xfffffffd01247547 */ /* 0x000fec000b83ffff */
[----:B------:R-:W-:-:S07]  /*0a80*/  MOV R12, UR5 ;  /* 0x00000005000c7c02 */ /* 0x000fce0008000f00 */
.L_x_7:
[----:B------:R-:W-:-:S13]  /*0a90*/  ISETP.NE.AND P1, PT, R16, RZ, PT ;  /* 0x000000ff1000720c */ /* 0x000fda0003f25270 */
[----:B------:R-:W-:Y:S05]  /*0aa0*/  @!P1 BRA `(.L_x_9) ;  /* 0x0000000400b09947 */ /* 0x000fea0003800000 */
[----:B------:R-:W-:Y:S01]  /*0ab0*/  VIADD R4, R16, 0xffffffff ;  /* 0xffffffff10047836 */ /* 0x000fe20000000000 */
[----:B------:R-:W-:-:S04]  /*0ac0*/  ISETP.NE.AND P1, PT, R17, RZ, PT ;  /* 0x000000ff1100720c */ /* 0x000fc80003f25270 */
[----:B------:R-:W-:-:S13]  /*0ad0*/  ISETP.GE.U32.AND P2, PT, R4, 0x7, PT ;  /* 0x000000070400780c */ /* 0x000fda0003f46070 */
[----:B------:R-:W-:Y:S05]  /*0ae0*/  @!P2 BRA `(.L_x_10) ;  /* 0x0000000000a4a947 */ /* 0x000fea0003800000 */
[----:B------:R-:W0:Y:S01]  /*0af0*/  LDC.64 R8, c[0x0][0x380] ;  /* 0x0000e000ff087b82 */ /* 0x000e220000000a00 */
[C---:B------:R-:W-:Y:S01]  /*0b00*/  IADD3 R18, P3, PT, R11.reuse, R12, RZ ;  /* 0x0000000c0b127210 */ /* 0x040fe20007f7e0ff */
[----:B------:R-:W-:Y:S01]  /*0b10*/  IMAD.IADD R25, R11, 0x1, R12 ;  /* 0x000000010b197824 */ /* 0x000fe200078e020c */
[C---:B------:R-:W-:Y:S02]  /*0b20*/  IADD3 R23, PT, PT, R12.reuse, UR9, RZ ;  /* 0x000000090c177c10 */ /* 0x040fe4000fffe0ff */
[----:B------:R-:W-:Y:S01]  /*0b30*/  IADD3 R19, P2, PT, R12, UR9, RZ ;  /* 0x000000090c137c10 */ /* 0x000fe2000ff5e0ff */
[----:B------:R-:W-:Y:S02]  /*0b40*/  IMAD.X R21, RZ, RZ, RZ, P3 ;  /* 0x000000ffff157224 */ /* 0x000fe400018e06ff */
[----:B------:R-:W1:Y:S01]  /*0b50*/  LDC.64 R4, c[0x0][0x380] ;  /* 0x0000e000ff047b82 */ /* 0x000e620000000a00 */
[----:B------:R-:W-:-:S07]  /*0b60*/  IADD3.X R20, PT, PT, RZ, RZ, RZ, P2, !PT ;  /* 0x000000ffff147210 */ /* 0x000fce00017fe4ff */
[----:B------:R-:W2:Y:S08]  /*0b70*/  LDC.64 R6, c[0x0][0x388] ;  /* 0x0000e200ff067b82 */ /* 0x000eb00000000a00 */
[----:B------:R-:W3:Y:S01]  /*0b80*/  LDC.64 R14, c[0x0][0x388] ;  /* 0x0000e200ff0e7b82 */ /* 0x000ee20000000a00 */
[----:B0-----:R-:W-:-:S06]  /*0b90*/  IMAD.WIDE.U32 R8, R23, 0x4, R8 ;  /* 0x0000000417087825 */ /* 0x001fcc00078e0008 */
[----:B------:R-:W4:Y:S01]  /*0ba0*/  LDG.E.CONSTANT R8, desc[UR12][R8.64] ;  /* 0x0000000c08087981 */ /* 0x000f22000c1e9900 */
[----:B-1----:R-:W-:-:S04]  /*0bb0*/  LEA R4, P2, R19, R4, 0x2 ;  /* 0x0000000413047211 */ /* 0x002fc800078410ff */
[----:B------:R-:W-:Y:S02]  /*0bc0*/  LEA.HI.X R5, R19, R5, R20, 0x2, P2 ;  /* 0x0000000513057211 */ /* 0x000fe400010f1414 */
[----:B--2---:R-:W-:-:S03]  /*0bd0*/  LEA R6, P3, R18, R6, 0x2 ;  /* 0x0000000612067211 */ /* 0x004fc600078610ff */
[----:B------:R-:W2:Y:S01]  /*0be0*/  LDG.E.CONSTANT R23, desc[UR12][R4.64+0x8] ;  /* 0x0000080c04177981 */ /* 0x000ea2000c1e9900 */
[----:B------:R-:W-:-:S03]  /*0bf0*/  LEA.HI.X R7, R18, R7, R21, 0x2, P3 ;  /* 0x0000000712077211 */ /* 0x000fc600018f1415 */
[----:B------:R-:W2:Y:S01]  /*0c00*/  LDG.E.CONSTANT R19, desc[UR12][R4.64+0x10] ;  /* 0x0000100c04137981 */ /* 0x000ea2000c1e9900 */
[----:B---3--:R-:W-:-:S03]  /*0c10*/  IMAD.WIDE.U32 R14, R25, 0x4, R14 ;  /* 0x00000004190e7825 */ /* 0x008fc600078e000e */
[----:B------:R-:W3:Y:S04]  /*0c20*/  LDG.E.CONSTANT R26, desc[UR12][R6.64+0x4] ;  /* 0x0000040c061a7981 */ /* 0x000ee8000c1e9900 */
[----:B------:R-:W4:Y:S04]  /*0c30*/  LDG.E.CONSTANT R29, desc[UR12][R14.64] ;  /* 0x0000000c0e1d7981 */ /* 0x000f28000c1e9900 */
[----:B------:R-:W3:Y:S04]  /*0c40*/  LDG.E.CONSTANT R25, desc[UR12][R4.64+0x4] ;  /* 0x0000040c04197981 */ /* 0x000ee8000c1e9900 */
[----:B------:R-:W2:Y:S04]  /*0c50*/  LDG.E.CONSTANT R24, desc[UR12][R6.64+0x8] ;  /* 0x0000080c06187981 */ /* 0x000ea8000c1e9900 */
        /* <DEDUP_REMOVED lines=8> */
[----:B------:R-:W2:Y:S01]  /*0ce0*/  LDG.E.CONSTANT R27, desc[UR12][R6.64+0x1c] ;  /* 0x00001c0c061b7981 */ /* 0x000ea2000c1e9900 */
[----:B------:R-:W-:Y:S01]  /*0cf0*/  IADD3 R12, PT, PT, R12, 0x8, RZ ;  /* 0x000000080c0c7810 */ /* 0x000fe20007ffe0ff */
[----:B----45:R-:W-:-:S04]  /*0d00*/  FFMA R8, R8, R29, R13 ;  /* 0x0000001d08087223 */ /* 0x030fc8000000000d */
[----:B---3--:R-:W-:-:S04]  /*0d10*/  FFMA R8, R25, R26, R8 ;  /* 0x0000001a19087223 */ /* 0x008fc80000000008 */
[----:B--2---:R-:W-:-:S04]  /*0d20*/  FFMA R8, R23, R24, R8 ;  /* 0x0000001817087223 */ /* 0x004fc80000000008 */
[----:B------:R-:W-:-:S04]  /*0d30*/  FFMA R8, R21, R22, R8 ;  /* 0x0000001615087223 */ /* 0x000fc80000000008 */
[----:B------:R-:W-:-:S04]  /*0d40*/  FFMA R19, R19, R20, R8 ;  /* 0x0000001413137223 */ /* 0x000fc80000000008 */
[----:B------:R-:W-:-:S04]  /*0d50*/  FFMA R18, R18, R15, R19 ;  /* 0x0000000f12127223 */ /* 0x000fc80000000013 */
[----:B------:R-:W-:-:S04]  /*0d60*/  FFMA R9, R9, R28, R18 ;  /* 0x0000001c09097223 */ /* 0x000fc80000000012 */
[----:B------:R-:W-:-:S07]  /*0d70*/  FFMA R13, R14, R27, R9 ;  /* 0x0000001b0e0d7223 */ /* 0x000fce0000000009 */
.L_x_10:
        /* <DEDUP_REMOVED lines=17> */
[----:B-1----:R-:W-:-:S06]  /*0e90*/  IMAD.WIDE.U32 R8, R25, 0x4, R8 ;  /* 0x0000000419087825 */ /* 0x002fcc00078e0008 */
[----:B------:R-:W4:Y:S01]  /*0ea0*/  LDG.E.CONSTANT R8, desc[UR12][R8.64] ;  /* 0x0000000c08087981 */ /* 0x000f22000c1e9900 */
[----:B--2---:R-:W-:-:S04]  /*0eb0*/  LEA R6, P2, R19, R6, 0x2 ;  /* 0x0000000613067211 */ /* 0x004fc800078410ff */
[----:B------:R-:W-:Y:S02]  /*0ec0*/  LEA.HI.X R7, R19, R7, R20, 0x2, P2 ;  /* 0x0000000713077211 */ /* 0x000fe400010f1414 */
[----:B---3--:R-:W-:-:S03]  /*0ed0*/  LEA R4, P3, R18, R4, 0x2 ;  /* 0x0000000412047211 */ /* 0x008fc600078610ff */
[----:B------:R-:W2:Y:S01]  /*0ee0*/  LDG.E.CONSTANT R20, desc[UR12][R6.64+0x8] ;  /* 0x0000080c06147981 */ /* 0x000ea2000c1e9900 */
[----:B------:R-:W-:-:S03]  /*0ef0*/  LEA.HI.X R5, R18, R5, R21, 0x2, P3 ;  /* 0x0000000512057211 */ /* 0x000fc600018f1415 */
[----:B------:R-:W3:Y:S04]  /*0f00*/  LDG.E.CONSTANT R22, desc[UR12][R6.64+0xc] ;  /* 0x00000c0c06167981 */ /* 0x000ee8000c1e9900 */
[----:B------:R-:W2:Y:S04]  /*0f10*/  LDG.E.CONSTANT R18, desc[UR12][R6.64+0x4] ;  /* 0x0000040c06127981 */ /* 0x000ea8000c1e9900 */
[----:B------:R-:W2:Y:S04]  /*0f20*/  LDG.E.CONSTANT R19, desc[UR12][R4.64+0x4] ;  /* 0x0000040c04137981 */ /* 0x000ea8000c1e9900 */
[----:B------:R-:W3:Y:S04]  /*0f30*/  LDG.E.CONSTANT R21, desc[UR12][R4.64+0x8] ;  /* 0x0000080c04157981 */ /* 0x000ee8000c1e9900 */
[----:B------:R-:W3:Y:S01]  /*0f40*/  LDG.E.CONSTANT R23, desc[UR12][R4.64+0xc] ;  /* 0x00000c0c04177981 */ /* 0x000ee2000c1e9900 */
[----:B------:R-:W-:Y:S01]  /*0f50*/  IADD3 R12, PT, PT, R12, 0x4, RZ ;  /* 0x000000040c0c7810 */ /* 0x000fe20007ffe0ff */
[----:B----45:R-:W-:-:S04]  /*0f60*/  FFMA R13, R14, R8, R13 ;  /* 0x000000080e0d7223 */ /* 0x030fc8000000000d */
[----:B--2---:R-:W-:-:S04]  /*0f70*/  FFMA R13, R18, R19, R13 ;  /* 0x00000013120d7223 */ /* 0x004fc8000000000d */
[----:B---3--:R-:W-:-:S04]  /*0f80*/  FFMA R13, R20, R21, R13 ;  /* 0x00000015140d7223 */ /* 0x008fc8000000000d */
[----:B------:R-:W-:-:S07]  /*0f90*/  FFMA R13, R22, R23, R13 ;  /* 0x00000017160d7223 */ /* 0x000fce000000000d */
.L_x_11:
[----:B------:R-:W-:Y:S05]  /*0fa0*/  @!P1 BRA `(.L_x_9) ;  /* 0x0000000000709947 */ /* 0x000fea0003800000 */
[----:B------:R-:W0:Y:S01]  /*0fb0*/  LDC.64 R4, c[0x0][0x380] ;  /* 0x0000e000ff047b82 */ /* 0x000e220000000a00 */
[----:B------:R-:W-:Y:S01]  /*0fc0*/  IADD3 R9, PT, PT, R12, UR9, RZ ;  /* 0x000000090c097c10 */ /* 0x000fe2000fffe0ff */
[----:B------:R-:W-:-:S06]  /*0fd0*/  IMAD.IADD R15, R11, 0x1, R12 ;  /* 0x000000010b0f7824 */ /* 0x000fcc00078e020c */
[----:B------:R-:W1:Y:S01]  /*0fe0*/  LDC.64 R6, c[0x0][0x388] ;  /* 0x0000e200ff067b82 */ /* 0x000e620000000a00 */
[----:B0-----:R-:W-:-:S06]  /*0ff0*/  IMAD.WIDE.U32 R4, R9, 0x4, R4 ;  /* 0x0000000409047825 */ /* 0x001fcc00078e0004 */
[----:B------:R-:W2:Y:S01]  /*1000*/  LDG.E.CONSTANT R4, desc[UR12][R4.64] ;  /* 0x0000000c04047981 */ /* 0x000ea2000c1e9900 */
[----:B-1----:R-:W-:-:S06]  /*1010*/  IMAD.WIDE.U32 R6, R15, 0x4, R6 ;  /* 0x000000040f067825 */ /* 0x002fcc00078e0006 */
[----:B------:R-:W2:Y:S01]  /*1020*/  LDG.E.CONSTANT R6, desc[UR12][R6.64] ;  /* 0x0000000c06067981 */ /* 0x000ea2000c1e9900 */
[----:B------:R-:W-:Y:S01]  /*1030*/  ISETP.NE.AND P1, PT, R0, 0x1, PT ;  /* 0x000000010000780c */ /* 0x000fe20003f25270 */
[----:B--2--5:R-:W-:-:S12]  /*1040*/  FFMA R13, R4, R6, R13 ;  /* 0x00000006040d7223 */ /* 0x024fd8000000000d */
[----:B------:R-:W-:Y:S05]  /*1050*/  @!P1 BRA `(.L_x_9) ;  /* 0x0000000000449947 */ /* 0x000fea0003800000 */
[----:B------:R-:W0:Y:S01]  /*1060*/  LDC.64 R6, c[0x0][0x380] ;  /* 0x0000e000ff067b82 */ /* 0x000e220000000a00 */
[----:B------:R-:W-:Y:S02]  /*1070*/  IADD3 R9, P1, PT, R12, UR9, RZ ;  /* 0x000000090c097c10 */ /* 0x000fe4000ff3e0ff */
[----:B------:R-:W-:Y:S02]  /*1080*/  IADD3 R11, P2, PT, R11, R12, RZ ;  /* 0x0000000c0b0b7210 */ /* 0x000fe40007f5e0ff */
[----:B------:R-:W-:Y:S02]  /*1090*/  IADD3.X R12, PT, PT, RZ, RZ, RZ, P1, !PT ;  /* 0x000000ffff0c7210 */ /* 0x000fe40000ffe4ff */
[----:B------:R-:W-:Y:S01]  /*10a0*/  IADD3.X R8, PT, PT, RZ, RZ, RZ, P2, !PT ;  /* 0x000000ffff087210 */ /* 0x000fe200017fe4ff */
[----:B------:R-:W1:Y:S01]  /*10b0*/  LDC.64 R4, c[0x0][0x388] ;  /* 0x0000e200ff047b82 */ /* 0x000e620000000a00 */
[----:B------:R-:W-:Y:S02]  /*10c0*/  ISETP.NE.AND P1, PT, R0, 0x2, PT ;  /* 0x000000020000780c */ /* 0x000fe40003f25270 */
[----:B0-----:R-:W-:-:S04]  /*10d0*/  LEA R6, P2, R9, R6, 0x2 ;  /* 0x0000000609067211 */ /* 0x001fc800078410ff */
[----:B------:R-:W-:Y:S02]  /*10e0*/  LEA.HI.X R7, R9, R7, R12, 0x2, P2 ;  /* 0x0000000709077211 */ /* 0x000fe400010f140c */
[----:B-1----:R-:W-:-:S05]  /*10f0*/  LEA R4, P3, R11, R4, 0x2 ;  /* 0x000000040b047211 */ /* 0x002fca00078610ff */
[----:B------:R-:W2:Y:S01]  /*1100*/  @P1 LDG.E.CONSTANT R12, desc[UR12][R6.64+0x8] ;  /* 0x0000080c060c1981 */ /* 0x000ea2000c1e9900 */
[----:B------:R-:W-:-:S03]  /*1110*/  LEA.HI.X R5, R11, R5, R8, 0x2, P3 ;  /* 0x000000050b057211 */ /* 0x000fc600018f1408 */
[----:B------:R-:W3:Y:S04]  /*1120*/  LDG.E.CONSTANT R8, desc[UR12][R6.64+0x4] ;  /* 0x0000040c06087981 */ /* 0x000ee8000c1e9900 */
[----:B------:R-:W3:Y:S04]  /*1130*/  LDG.E.CONSTANT R9, desc[UR12][R4.64+0x4] ;  /* 0x0000040c04097981 */ /* 0x000ee8000c1e9900 */
[----:B------:R-:W2:Y:S01]  /*1140*/  @P1 LDG.E.CONSTANT R11, desc[UR12][R4.64+0x8] ;  /* 0x0000080c040b1981 */ /* 0x000ea2000c1e9900 */
[----:B---3--:R-:W-:-:S04]  /*1150*/  FFMA R13, R8, R9, R13 ;  /* 0x00000009080d7223 */ /* 0x008fc8000000000d */
[----:B--2---:R-:W-:-:S07]  /*1160*/  @P1 FFMA R13, R12, R11, R13 ;  /* 0x0000000b0c0d1223 */ /* 0x004fce000000000d */
.L_x_9:
[----:B-----5:R3:W-:Y:S01]  /*1170*/  STG.E desc[UR12][R2.64], R13 ;  /* 0x0000000d02007986 */ /* 0x0207e2000c10190c */
[----:B------:R-:W-:Y:S05]  /*1180*/  @P0 BRA `(.L_x_12) ;  /* 0xfffffff000fc0947 */ /* 0x000fea000383ffff */
[----:B------:R-:W-:Y:S05]  /*1190*/  BRA.U UP0, `(.L_x_13) ;  /* 0xfffffff100dc7547 */ /* 0x000fea000b83ffff */
[----:B------:R-:W-:Y:S05]  /*11a0*/  EXIT ;  /* 0x000000000000794d */ /* 0x000fea0003800000 */
.L_x_14:
[----:B------:R-:W-:-:S00]  /*11b0*/  BRA `(.L_x_14) ;  /* 0xfffffffc00fc7947 */ /* 0x000fc0000383ffff */
[----:B------:R-:W-:-:S00]  /*11c0*/  NOP ;  /* 0x0000000000007918 */ /* 0x000fc00000000000 */
        /* <DEDUP_REMOVED lines=11> */
.L_x_15:


//--------------------- .nv.shared.reserved.0     --------------------------
	.section	.nv.shared.reserved.0,"aw",@nobits
	.weak		__nv_reservedSMEM_offset_0_alias
	.size		__nv_reservedSMEM_offset_0_alias, 0, 64
	.other		__nv_reservedSMEM_offset_0_alias,@"STO_CUDA_RESERVED_SHARED STV_DEFAULT"
__nv_reservedSMEM_offset_0_alias:
	.zero		0
	.zero		64


//--------------------- .nv.constant0._Z7abT_gpuPKfS0_Pfiii --------------------------
	.section	.nv.constant0._Z7abT_gpuPKfS0_Pfiii,"a",@progbits
	.sectionflags	@""
	.align	4
.nv.constant0._Z7abT_gpuPKfS0_Pfiii:
	.zero		932


//--------------------- SYMBOLS --------------------------

	.type		.nv.reservedSmem.offset0,@object
	.size		.nv.reservedSmem.offset0,0x4
